	.headerflags	@"EF_CUDA_TEXMODE_UNIFIED EF_CUDA_64BIT_ADDRESS EF_CUDA_ACCELERATORS EF_CUDA_SM90 EF_CUDA_VIRTUAL_SM(EF_CUDA_SM90)"
	.elftype	@"ET_EXEC"


//--------------------- .nv.info                  --------------------------
	.section	.nv.info,"",@"SHT_CUDA_INFO"
	.align	4


	//----- nvinfo : EIATTR_REGCOUNT
	.align		4
        /*0000*/ 	.byte	0x04, 0x2f
        /*0002*/ 	.short	(.L_1 - .L_0)
	.align		4
.L_0:
        /*0004*/ 	.word	index@(triton_poi_fused_add_convolution_mul_1)
        /*0008*/ 	.word	0x00000010


	//----- nvinfo : EIATTR_MIN_STACK_SIZE
	.align		4
.L_1:
        /*000c*/ 	.byte	0x04, 0x12
        /*000e*/ 	.short	(.L_3 - .L_2)
	.align		4
.L_2:
        /*0010*/ 	.word	index@(triton_poi_fused_add_convolution_mul_1)
        /*0014*/ 	.word	0x00000000


	//----- nvinfo : EIATTR_FRAME_SIZE
	.align		4
.L_3:
        /*0018*/ 	.byte	0x04, 0x11
        /*001a*/ 	.short	(.L_5 - .L_4)
	.align		4
.L_4:
        /*001c*/ 	.word	index@(triton_poi_fused_add_convolution_mul_1)
        /*0020*/ 	.word	0x00000000


	//----- nvinfo : EIATTR_MIN_STACK_SIZE
	.align		4
.L_5:
        /*0024*/ 	.byte	0x04, 0x12
        /*0026*/ 	.short	(.L_7 - .L_6)
	.align		4
.L_6:
        /*0028*/ 	.word	index@(triton_poi_fused_add_convolution_mul_1)
        /*002c*/ 	.word	0x00000000
.L_7:


//--------------------- .nv.info.triton_poi_fused_add_convolution_mul_1 --------------------------
	.section	.nv.info.triton_poi_fused_add_convolution_mul_1,"",@"SHT_CUDA_INFO"
	.sectionflags	@""
	.align	4


	//----- nvinfo : EIATTR_CUDA_API_VERSION
	.align		4
        /*0000*/ 	.byte	0x04, 0x37
        /*0002*/ 	.short	(.L_9 - .L_8)
.L_8:
        /*0004*/ 	.word	0x0000007c


	//----- nvinfo : EIATTR_KPARAM_INFO
	.align		4
.L_9:
        /*0008*/ 	.byte	0x04, 0x17
        /*000a*/ 	.short	(.L_11 - .L_10)
.L_10:
        /*000c*/ 	.word	0x00000000
        /*0010*/ 	.short	0x0003
        /*0012*/ 	.short	0x0018
        /*0014*/ 	.byte	0x00, 0xf0, 0x11, 0x00


	//----- nvinfo : EIATTR_KPARAM_INFO
	.align		4
.L_11:
        /*0018*/ 	.byte	0x04, 0x17
        /*001a*/ 	.short	(.L_13 - .L_12)
.L_12:
        /*001c*/ 	.word	0x00000000
        /*0020*/ 	.short	0x0002
        /*0022*/ 	.short	0x0010
        /*0024*/ 	.byte	0x00, 0xf4, 0x21, 0x00


	//----- nvinfo : EIATTR_KPARAM_INFO
	.align		4
.L_13:
        /*0028*/ 	.byte	0x04, 0x17
        /*002a*/ 	.short	(.L_15 - .L_14)
.L_14:
        /*002c*/ 	.word	0x00000000
        /*0030*/ 	.short	0x0001
        /*0032*/ 	.short	0x0008
        /*0034*/ 	.byte	0x00, 0xf4, 0x21, 0x00


	//----- nvinfo : EIATTR_KPARAM_INFO
	.align		4
.L_15:
        /*0038*/ 	.byte	0x04, 0x17
        /*003a*/ 	.short	(.L_17 - .L_16)
.L_16:
        /*003c*/ 	.word	0x00000000
        /*0040*/ 	.short	0x0000
        /*0042*/ 	.short	0x0000
        /*0044*/ 	.byte	0x00, 0xf4, 0x21, 0x00


	//----- nvinfo : EIATTR_SPARSE_MMA_MASK
	.align		4
.L_17:
        /*0048*/ 	.byte	0x03, 0x50
        /*004a*/ 	.short	0x0000


	//----- nvinfo : EIATTR_MAXREG_COUNT
	.align		4
        /*004c*/ 	.byte	0x03, 0x1b
        /*004e*/ 	.short	0x00ff


	//----- nvinfo : EIATTR_EXIT_INSTR_OFFSETS
	.align		4
        /*0050*/ 	.byte	0x04, 0x1c
        /*0052*/ 	.short	(.L_19 - .L_18)


	//   ....[0]....
.L_18:
        /*0054*/ 	.word	0x00000210


	//   ....[1]....
        /*0058*/ 	.word	0x00000230


	//----- nvinfo : EIATTR_REQNTID
	.align		4
.L_19:
        /*005c*/ 	.byte	0x04, 0x10
        /*005e*/ 	.short	(.L_21 - .L_20)
.L_20:
        /*0060*/ 	.word	0x00000080
        /*0064*/ 	.word	0x00000001
        /*0068*/ 	.word	0x00000001


	//----- nvinfo : EIATTR_CBANK_PARAM_SIZE
	.align		4
.L_21:
        /*006c*/ 	.byte	0x03, 0x19
        /*006e*/ 	.short	0x001c


	//----- nvinfo : EIATTR_PARAM_CBANK
	.align		4
        /*0070*/ 	.byte	0x04, 0x0a
        /*0072*/ 	.short	(.L_23 - .L_22)
	.align		4
.L_22:
        /*0074*/ 	.word	index@(.nv.constant0.triton_poi_fused_add_convolution_mul_1)
        /*0078*/ 	.short	0x0210
        /*007a*/ 	.short	0x001c


	//----- nvinfo : EIATTR_SW_WAR
	.align		4
.L_23:
        /*007c*/ 	.byte	0x04, 0x36
        /*007e*/ 	.short	(.L_25 - .L_24)
.L_24:
        /*0080*/ 	.word	0x00000008
.L_25:


//--------------------- .nv.callgraph             --------------------------
	.section	.nv.callgraph,"",@"SHT_CUDA_CALLGRAPH"
	.align	4
	.sectionentsize	8
	.align		4
        /*0000*/ 	.word	0x00000000
	.align		4
        /*0004*/ 	.word	0xffffffff
	.align		4
        /*0008*/ 	.word	0x00000000
	.align		4
        /*000c*/ 	.word	0xfffffffe
	.align		4
        /*0010*/ 	.word	0x00000000
	.align		4
        /*0014*/ 	.word	0xfffffffd
	.align		4
        /*0018*/ 	.word	0x00000000
	.align		4
        /*001c*/ 	.word	0xfffffffc


//--------------------- .text.triton_poi_fused_add_convolution_mul_1 --------------------------
	.section	.text.triton_poi_fused_add_convolution_mul_1,"ax",@progbits
	.align	128
        .global         triton_poi_fused_add_convolution_mul_1
        .type           triton_poi_fused_add_convolution_mul_1,@function
        .size           triton_poi_fused_add_convolution_mul_1,(.L_x_1 - triton_poi_fused_add_convolution_mul_1)
        .other          triton_poi_fused_add_convolution_mul_1,@"STO_CUDA_ENTRY STV_DEFAULT"
triton_poi_fused_add_convolution_mul_1:
.text.triton_poi_fused_add_convolution_mul_1:
[----:B------:R-:W0:Y:S02]  /*0000*/  LDC R1, c[0x0][0x28] ;  /* 0x00000a00ff017b82 */ /* 0x000e240000000800 */
[----:B------:R-:W1:Y:S01]  /*0010*/  S2R R0, SR_TID.X ;  /* 0x0000000000007919 */ /* 0x000e620000002100 */
[----:B------:R-:W2:Y:S01]  /*0020*/  LDC.64 R6, c[0x0][0x220] ;  /* 0x00008800ff067b82 */ /* 0x000ea20000000a00 */
[----:B------:R-:W-:Y:S01]  /*0030*/  IMAD.MOV.U32 R13, RZ, RZ, RZ ;  /* 0x000000ffff0d7224 */ /* 0x000fe200078e00ff */
[----:B------:R-:W-:Y:S01]  /*0040*/  ULDC.64 UR4, c[0x0][0x208] ;  /* 0x0000820000047ab9 */ /* 0x000fe20000000a00 */
[----:B------:R-:W3:Y:S05]  /*0050*/  S2R R9, SR_CTAID.X ;  /* 0x0000000000097919 */ /* 0x000eea0000002500 */
[----:B------:R-:W4:Y:S08]  /*0060*/  LDC.64 R4, c[0x0][0x210] ;  /* 0x00008400ff047b82 */ /* 0x000f300000000a00 */
[----:B------:R-:W5:Y:S01]  /*0070*/  LDC.64 R2, c[0x0][0x218] ;  /* 0x00008600ff027b82 */ /* 0x000f620000000a00 */
[----:B-1----:R-:W-:Y:S01]  /*0080*/  IMAD.SHL.U32 R0, R0, 0x2, RZ ;  /* 0x0000000200007824 */ /* 0x002fe200078e00ff */
[----:B---3--:R-:W-:-:S04]  /*0090*/  SHF.R.S32.HI R8, RZ, 0x17, R9 ;  /* 0x00000017ff087819 */ /* 0x008fc80000011409 */
[----:B------:R-:W-:Y:S02]  /*00a0*/  LOP3.LUT R0, R0, 0xfe, RZ, 0xc0, !PT ;  /* 0x000000fe00007812 */ /* 0x000fe400078ec0ff */
[----:B------:R-:W-:-:S03]  /*00b0*/  SGXT R8, R8, 0x1 ;  /* 0x000000010808781a */ /* 0x000fc60000000200 */
[----:B------:R-:W-:-:S04]  /*00c0*/  IMAD R9, R9, 0x100, R0 ;  /* 0x0000010009097824 */ /* 0x000fc800078e0200 */
[C---:B----4-:R-:W-:Y:S01]  /*00d0*/  IMAD.WIDE R4, R9.reuse, 0x4, R4 ;  /* 0x0000000409047825 */ /* 0x050fe200078e0204 */
[----:B------:R-:W-:Y:S02]  /*00e0*/  LEA.HI R8, R8, R9, RZ, 0x4 ;  /* 0x0000000908087211 */ /* 0x000fe400078f20ff */
[C---:B------:R-:W-:Y:S01]  /*00f0*/  ISETP.GE.AND P0, PT, R9.reuse, 0x100, PT ;  /* 0x000001000900780c */ /* 0x040fe20003f06270 */
[----:B-----5:R-:W-:Y:S01]  /*0100*/  IMAD.WIDE R2, R9, 0x4, R2 ;  /* 0x0000000409027825 */ /* 0x020fe200078e0202 */
[----:B------:R-:W-:-:S04]  /*0110*/  SHF.R.S32.HI R8, RZ, 0x4, R8 ;  /* 0x00000004ff087819 */ /* 0x000fc80000011408 */
[----:B------:R-:W-:-:S04]  /*0120*/  LEA.HI R0, R8, R8, RZ, 0x2 ;  /* 0x0000000808007211 */ /* 0x000fc800078f10ff */
[----:B------:R-:W-:Y:S01]  /*0130*/  LOP3.LUT R11, R0, 0xfffffffc, RZ, 0xc0, !PT ;  /* 0xfffffffc000b7812 */ /* 0x000fe200078ec0ff */
[----:B------:R-:W-:-:S03]  /*0140*/  HFMA2.MMA R0, -RZ, RZ, 0, 0 ;  /* 0x00000000ff007435 */ /* 0x000fc600000001ff */
[----:B------:R-:W-:Y:S02]  /*0150*/  IADD3 R11, R8, -R11, RZ ;  /* 0x8000000b080b7210 */ /* 0x000fe40007ffe0ff */
[----:B------:R-:W-:-:S03]  /*0160*/  CS2R R8, SRZ ;  /* 0x0000000000087805 */ /* 0x000fc6000001ff00 */
[----:B--2---:R-:W-:Y:S01]  /*0170*/  IMAD.WIDE R6, R11, 0x4, R6 ;  /* 0x000000040b067825 */ /* 0x004fe200078e0206 */
[----:B------:R-:W-:Y:S02]  /*0180*/  CS2R R10, SRZ ;  /* 0x00000000000a7805 */ /* 0x000fe4000001ff00 */
[----:B------:R-:W2:Y:S04]  /*0190*/  @!P0 LDG.E.64 R8, desc[UR4][R2.64] ;  /* 0x0000000402088981 */ /* 0x000ea8000c1e1b00 */
[----:B------:R-:W3:Y:S04]  /*01a0*/  @!P0 LDG.E.EL R13, desc[UR4][R6.64] ;  /* 0x00000004060d8981 */ /* 0x000ee8000c2e1900 */
[----:B------:R-:W3:Y:S04]  /*01b0*/  @!P0 LDG.E.64 R10, desc[UR4][R4.64] ;  /* 0x00000004040a8981 */ /* 0x000ee8000c1e1b00 */
[----:B------:R-:W4:Y:S01]  /*01c0*/  @!P0 LDG.E.EL R0, desc[UR4][R6.64] ;  /* 0x0000000406008981 */ /* 0x000f22000c2e1900 */
[----:B---3--:R-:W-:Y:S01]  /*01d0*/  FADD R13, R13, R10 ;  /* 0x0000000a0d0d7221 */ /* 0x008fe20000000000 */
[----:B----4-:R-:W-:-:S03]  /*01e0*/  FADD R0, R0, R11 ;  /* 0x0000000b00007221 */ /* 0x010fc60000000000 */
[----:B--2---:R-:W-:Y:S01]  /*01f0*/  FADD R8, R13, R8 ;  /* 0x000000080d087221 */ /* 0x004fe20000000000 */
[----:B------:R-:W-:Y:S01]  /*0200*/  FADD R9, R0, R9 ;  /* 0x0000000900097221 */ /* 0x000fe20000000000 */
[----:B------:R-:W-:Y:S06]  /*0210*/  @P0 EXIT ;  /* 0x000000000000094d */ /* 0x000fec0003800000 */
[----:B------:R-:W-:Y:S01]  /*0220*/  STG.E.64 desc[UR4][R4.64], R8 ;  /* 0x0000000804007986 */ /* 0x000fe2000c101b04 */
[----:B------:R-:W-:Y:S05]  /*0230*/  EXIT ;  /* 0x000000000000794d */ /* 0x000fea0003800000 */
.L_x_0:
[----:B------:R-:W-:-:S00]  /*0240*/  BRA `(.L_x_0) ;  /* 0xfffffffc00fc7947 */ /* 0x000fc0000383ffff */
[----:B------:R-:W-:-:S00]  /*0250*/  NOP ;  /* 0x0000000000007918 */ /* 0x000fc00000000000 */
        /* <DEDUP_REMOVED lines=10> */
.L_x_1:


//--------------------- .nv.constant0.triton_poi_fused_add_convolution_mul_1 --------------------------
	.section	.nv.constant0.triton_poi_fused_add_convolution_mul_1,"a",@progbits
	.sectionflags	@""
	.align	4
.nv.constant0.triton_poi_fused_add_convolution_mul_1:
	.zero		556
